//
// Generated by NVIDIA NVVM Compiler
//
// Compiler Build ID: CL-36424714
// Cuda compilation tools, release 13.0, V13.0.88
// Based on NVVM 20.0.0
//

.version 9.0
.target sm_100
.address_size 64

	// .globl	_Z8timeStepP8Particlei

.visible .entry _Z8timeStepP8Particlei(
	.param .u64 .ptr .align 1 _Z8timeStepP8Particlei_param_0,
	.param .u32 _Z8timeStepP8Particlei_param_1
)
{
	.reg .pred 	%p<5>;
	.reg .b32 	%r<38>;
	.reg .b32 	%f<10>;
	.reg .b64 	%rd<6>;
	.reg .b64 	%fd<19>;

	ld.param.u64 	%rd2, [_Z8timeStepP8Particlei_param_0];
	ld.param.u32 	%r4, [_Z8timeStepP8Particlei_param_1];
	mov.u32 	%r5, %ctaid.x;
	mov.u32 	%r6, %ntid.x;
	mov.u32 	%r7, %tid.x;
	mad.lo.s32 	%r1, %r5, %r6, %r7;
	setp.gt.s32 	%p1, %r1, 9999;
	@%p1 bra 	$L__BB0_11;
	mul.hi.s32 	%r8, %r4, 1431655766;
	shr.u32 	%r9, %r8, 31;
	add.s32 	%r10, %r8, %r9;
	mul.lo.s32 	%r11, %r10, 3;
	sub.s32 	%r2, %r4, %r11;
	setp.ne.s32 	%p2, %r2, 0;
	@%p2 bra 	$L__BB0_3;
	mul.hi.s32 	%r18, %r4, 1717986919;
	shr.u32 	%r19, %r18, 31;
	shr.s32 	%r20, %r18, 1;
	add.s32 	%r21, %r20, %r19;
	mul.lo.s32 	%r22, %r21, 5;
	sub.s32 	%r23, %r4, %r22;
	cvt.rn.f64.s32 	%fd11, %r23;
	div.rn.f64 	%fd16, %fd11, 0d3FFB333333333333;
	bra.uni 	$L__BB0_4;
$L__BB0_3:
	mul.hi.s32 	%r12, %r4, 1717986919;
	shr.u32 	%r13, %r12, 31;
	shr.s32 	%r14, %r12, 1;
	add.s32 	%r15, %r14, %r13;
	mul.lo.s32 	%r16, %r15, 5;
	sub.s32 	%r17, %r16, %r4;
	cvt.rn.f64.s32 	%fd10, %r17;
	div.rn.f64 	%fd16, %fd10, 0d4006666666666666;
$L__BB0_4:
	cvt.rn.f32.f64 	%f1, %fd16;
	cvta.to.global.u64 	%rd3, %rd2;
	mul.wide.s32 	%rd4, %r1, 24;
	add.s64 	%rd5, %rd3, %rd4;
	add.s64 	%rd1, %rd5, 12;
	st.global.f32 	[%rd5+12], %f1;
	mul.hi.s32 	%r24, %r4, -1840700269;
	add.s32 	%r25, %r24, %r4;
	shr.u32 	%r26, %r25, 31;
	shr.s32 	%r27, %r25, 2;
	add.s32 	%r28, %r27, %r26;
	mul.lo.s32 	%r29, %r28, 7;
	sub.s32 	%r3, %r4, %r29;
	setp.ne.s32 	%p3, %r3, 0;
	@%p3 bra 	$L__BB0_6;
	shr.s32 	%r31, %r4, 31;
	shr.u32 	%r32, %r31, 30;
	add.s32 	%r33, %r4, %r32;
	and.b32  	%r34, %r33, -4;
	sub.s32 	%r35, %r4, %r34;
	cvt.rn.f64.s32 	%fd13, %r35;
	div.rn.f64 	%fd17, %fd13, 0d4012000000000000;
	bra.uni 	$L__BB0_7;
$L__BB0_6:
	neg.s32 	%r30, %r2;
	cvt.rn.f64.s32 	%fd12, %r30;
	div.rn.f64 	%fd17, %fd12, 0d4002666666666666;
$L__BB0_7:
	cvt.rn.f32.f64 	%f2, %fd17;
	st.global.f32 	[%rd1+4], %f2;
	and.b32  	%r36, %r4, 1;
	setp.eq.b32 	%p4, %r36, 1;
	@%p4 bra 	$L__BB0_9;
	cvt.rn.f64.s32 	%fd15, %r2;
	mul.f64 	%fd18, %fd15, 0d3FF999999999999A;
	bra.uni 	$L__BB0_10;
$L__BB0_9:
	neg.s32 	%r37, %r3;
	cvt.rn.f64.s32 	%fd14, %r37;
	div.rn.f64 	%fd18, %fd14, 0d3FF3333333333333;
$L__BB0_10:
	cvt.rn.f32.f64 	%f3, %fd18;
	st.global.f32 	[%rd1+8], %f3;
	ld.global.f32 	%f4, [%rd1+-12];
	add.f32 	%f5, %f4, %f1;
	st.global.f32 	[%rd1+-12], %f5;
	ld.global.f32 	%f6, [%rd1+-8];
	add.f32 	%f7, %f6, %f2;
	st.global.f32 	[%rd1+-8], %f7;
	ld.global.f32 	%f8, [%rd1+-4];
	add.f32 	%f9, %f8, %f3;
	st.global.f32 	[%rd1+-4], %f9;
$L__BB0_11:
	ret;

}


// ===== COMPILED SASS (sm_100) =====

	.target	sm_100

	.elftype	@"ET_EXEC"


//--------------------- .note.nv.tkinfo           --------------------------
	.section	.note.nv.tkinfo,"",@"SHT_NOTE"
	.sectionflags	@"SHF_NOTE_NV_TKINFO"
	.tkinfo
        /*0018*/ 	.word	0x00000002
        /*0030*/ 	.string	""
        /*0030*/ 	.string	"ptxas"
        /*0030*/ 	.string	"Cuda compilation tools, release 13.0, V13.0.88"
        /*0030*/ 	.string	"Build cuda_13.0.r13.0/compiler.36424714_0"
        /*0030*/ 	.string	"-arch sm_100 -m 64 "



//--------------------- .note.nv.cuinfo           --------------------------
	.section	.note.nv.cuinfo,"",@"SHT_NOTE"
	.sectionflags	@"SHF_NOTE_NV_CUINFO"
        /*0018*/ 	.short	0x0002
        /*001a*/ 	.short	0x0064
        /*001c*/ 	.short	0x0082
	.zero		2


//--------------------- .nv.info                  --------------------------
	.section	.nv.info,"",@"SHT_CUDA_INFO"
	.align	4


	//----- nvinfo : EIATTR_REGCOUNT
	.align		4
        /*0000*/ 	.byte	0x04, 0x2f
        /*0002*/ 	.short	(.L_1 - .L_0)
	.align		4
.L_0:
        /*0004*/ 	.word	index@(_Z8timeStepP8Particlei)
        /*0008*/ 	.word	0x0000001c


	//----- nvinfo : EIATTR_FRAME_SIZE
	.align		4
.L_1:
        /*000c*/ 	.byte	0x04, 0x11
        /*000e*/ 	.short	(.L_3 - .L_2)
	.align		4
.L_2:
        /*0010*/ 	.word	index@($__internal_0_$__cuda_sm20_div_rn_f64_full)
        /*0014*/ 	.word	0x00000000


	//----- nvinfo : EIATTR_FRAME_SIZE
	.align		4
.L_3:
        /*0018*/ 	.byte	0x04, 0x11
        /*001a*/ 	.short	(.L_5 - .L_4)
	.align		4
.L_4:
        /*001c*/ 	.word	index@(_Z8timeStepP8Particlei)
        /*0020*/ 	.word	0x00000000


	//----- nvinfo : EIATTR_MIN_STACK_SIZE
	.align		4
.L_5:
        /*0024*/ 	.byte	0x04, 0x12
        /*0026*/ 	.short	(.L_7 - .L_6)
	.align		4
.L_6:
        /*0028*/ 	.word	index@(_Z8timeStepP8Particlei)
        /*002c*/ 	.word	0x00000000
.L_7:


//--------------------- .nv.compat                --------------------------
	.section	.nv.compat,"",@"SHT_CUDA_COMPAT_INFO"
	.align	4
        /*0000*/ 	.byte	0x02, 0x09, 0x00, 0x00, 0x02, 0x02, 0x01, 0x00, 0x02, 0x05, 0x05, 0x00, 0x03, 0x07, 0x01, 0x01
        /*0010*/ 	.byte	0x02, 0x03, 0x00, 0x00, 0x02, 0x06, 0x01, 0x00, 0x04, 0x0b, 0x08, 0x00, 0x01, 0x00, 0x00, 0x00
        /*0020*/ 	.byte	0x00, 0x00, 0x00, 0x00


//--------------------- .nv.info._Z8timeStepP8Particlei --------------------------
	.section	.nv.info._Z8timeStepP8Particlei,"",@"SHT_CUDA_INFO"
	.sectionflags	@""
	.align	4


	//----- nvinfo : EIATTR_CUDA_API_VERSION
	.align		4
        /*0000*/ 	.byte	0x04, 0x37
        /*0002*/ 	.short	(.L_9 - .L_8)
.L_8:
        /*0004*/ 	.word	0x00000082


	//----- nvinfo : EIATTR_KPARAM_INFO
	.align		4
.L_9:
        /*0008*/ 	.byte	0x04, 0x17
        /*000a*/ 	.short	(.L_11 - .L_10)
.L_10:
        /*000c*/ 	.word	0x00000000
        /*0010*/ 	.short	0x0001
        /*0012*/ 	.short	0x0008
        /*0014*/ 	.byte	0x00, 0xf0, 0x11, 0x00


	//----- nvinfo : EIATTR_KPARAM_INFO
	.align		4
.L_11:
        /*0018*/ 	.byte	0x04, 0x17
        /*001a*/ 	.short	(.L_13 - .L_12)
.L_12:
        /*001c*/ 	.word	0x00000000
        /*0020*/ 	.short	0x0000
        /*0022*/ 	.short	0x0000
        /*0024*/ 	.byte	0x00, 0xf5, 0x21, 0x00


	//----- nvinfo : EIATTR_SPARSE_MMA_MASK
	.align		4
.L_13:
        /*0028*/ 	.byte	0x03, 0x50
        /*002a*/ 	.short	0x0000


	//----- nvinfo : EIATTR_MAXREG_COUNT
	.align		4
        /*002c*/ 	.byte	0x03, 0x1b
        /*002e*/ 	.short	0x00ff


	//----- nvinfo : EIATTR_MERCURY_ISA_VERSION
	.align		4
        /*0030*/ 	.byte	0x03, 0x5f
        /*0032*/ 	.short	0x0101


	//----- nvinfo : EIATTR_VRC_CTA_INIT_COUNT
	.align		4
        /*0034*/ 	.byte	0x02, 0x4a
	.zero		1
	.zero		1


	//----- nvinfo : EIATTR_EXIT_INSTR_OFFSETS
	.align		4
        /*0038*/ 	.byte	0x04, 0x1c
        /*003a*/ 	.short	(.L_15 - .L_14)


	//   ....[0]....
.L_14:
        /*003c*/ 	.word	0x00000060


	//   ....[1]....
        /*0040*/ 	.word	0x00000b20


	//----- nvinfo : EIATTR_CRS_STACK_SIZE
	.align		4
.L_15:
        /*0044*/ 	.byte	0x04, 0x1e
        /*0046*/ 	.short	(.L_17 - .L_16)
.L_16:
        /*0048*/ 	.word	0x00000000


	//----- nvinfo : EIATTR_CBANK_PARAM_SIZE
	.align		4
.L_17:
        /*004c*/ 	.byte	0x03, 0x19
        /*004e*/ 	.short	0x000c


	//----- nvinfo : EIATTR_PARAM_CBANK
	.align		4
        /*0050*/ 	.byte	0x04, 0x0a
        /*0052*/ 	.short	(.L_19 - .L_18)
	.align		4
.L_18:
        /*0054*/ 	.word	index@(.nv.constant0._Z8timeStepP8Particlei)
        /*0058*/ 	.short	0x0380
        /*005a*/ 	.short	0x000c


	//----- nvinfo : EIATTR_SW_WAR
	.align		4
.L_19:
        /*005c*/ 	.byte	0x04, 0x36
        /*005e*/ 	.short	(.L_21 - .L_20)
.L_20:
        /*0060*/ 	.word	0x00000008
.L_21:


//--------------------- .nv.callgraph             --------------------------
	.section	.nv.callgraph,"",@"SHT_CUDA_CALLGRAPH"
	.align	4
	.sectionentsize	8
	.align		4
        /*0000*/ 	.word	0x00000000
	.align		4
        /*0004*/ 	.word	0xffffffff
	.align		4
        /*0008*/ 	.word	0x00000000
	.align		4
        /*000c*/ 	.word	0xfffffffe
	.align		4
        /*0010*/ 	.word	0x00000000
	.align		4
        /*0014*/ 	.word	0xfffffffd
	.align		4
        /*0018*/ 	.word	0x00000000
	.align		4
        /*001c*/ 	.word	0xfffffffc


//--------------------- .text._Z8timeStepP8Particlei --------------------------
	.section	.text._Z8timeStepP8Particlei,"ax",@progbits
	.align	128
        .global         _Z8timeStepP8Particlei
        .type           _Z8timeStepP8Particlei,@function
        .size           _Z8timeStepP8Particlei,(.L_x_11 - _Z8timeStepP8Particlei)
        .other          _Z8timeStepP8Particlei,@"STO_CUDA_ENTRY STV_DEFAULT"
_Z8timeStepP8Particlei:
.text._Z8timeStepP8Particlei:
[----:B------:R-:W-:Y:S01]  /*0000*/  LDC R1, c[0x0][0x37c] ;  /* 0x0000df00ff017b82 */ /* 0x000fe20000000800 */
[----:B------:R-:W0:Y:S07]  /*0010*/  S2R R3, SR_TID.X ;  /* 0x0000000000037919 */ /* 0x000e2e0000002100 */
[----:B------:R-:W0:Y:S08]  /*0020*/  S2UR UR4, SR_CTAID.X ;  /* 0x00000000000479c3 */ /* 0x000e300000002500 */
[----:B------:R-:W0:Y:S02]  /*0030*/  LDC R4, c[0x0][0x360] ;  /* 0x0000d800ff047b82 */ /* 0x000e240000000800 */
[----:B0-----:R-:W-:-:S05]  /*0040*/  IMAD R4, R4, UR4, R3 ;  /* 0x0000000404047c24 */ /* 0x001fca000f8e0203 */
[----:B------:R-:W-:-:S13]  /*0050*/  ISETP.GT.AND P0, PT, R4, 0x270f, PT ;  /* 0x0000270f0400780c */ /* 0x000fda0003f04270 */
[----:B------:R-:W-:Y:S05]  /*0060*/  @P0 EXIT ;  /* 0x000000000000094d */ /* 0x000fea0003800000 */
[----:B------:R-:W0:Y:S01]  /*0070*/  LDCU UR6, c[0x0][0x388] ;  /* 0x00007100ff0677ac */ /* 0x000e220008000800 */
[----:B------:R-:W1:Y:S01]  /*0080*/  LDCU.64 UR10, c[0x0][0x358] ;  /* 0x00006b00ff0a77ac */ /* 0x000e620008000a00 */
[----:B0-----:R-:W-:-:S04]  /*0090*/  UIMAD.WIDE UR4, UR6, 0x55555556, URZ ;  /* 0x55555556060478a5 */ /* 0x001fc8000f8e02ff */
[----:B------:R-:W-:-:S04]  /*00a0*/  ULEA.HI UR5, UR5, UR5, URZ, 0x1 ;  /* 0x0000000505057291 */ /* 0x000fc8000f8f08ff */
[----:B------:R-:W-:-:S04]  /*00b0*/  UIMAD UR8, UR5, -0x3, UR6 ;  /* 0xfffffffd050878a4 */ /* 0x000fc8000f8e0206 */
[----:B------:R-:W-:-:S09]  /*00c0*/  UISETP.NE.AND UP0, UPT, UR8, URZ, UPT ;  /* 0x000000ff0800728c */ /* 0x000fd2000bf05270 */
[----:B-1----:R-:W-:Y:S05]  /*00d0*/  BRA.U UP0, `(.L_x_0) ;  /* 0x0000000100707547 */ /* 0x002fea000b800000 */
[----:B------:R-:W0:Y:S01]  /*00e0*/  MUFU.RCP64H R3, 1.6999998092651367188 ;  /* 0x3ffb333300037908 */ /* 0x000e220000001800 */
[----:B------:R-:W-:Y:S01]  /*00f0*/  IMAD.MOV.U32 R10, RZ, RZ, 0x33333333 ;  /* 0x33333333ff0a7424 */ /* 0x000fe200078e00ff */
[----:B------:R-:W-:Y:S01]  /*0100*/  UIMAD.WIDE UR4, UR6, 0x66666667, URZ ;  /* 0x66666667060478a5 */ /* 0x000fe2000f8e02ff */
[----:B------:R-:W-:Y:S02]  /*0110*/  IMAD.MOV.U32 R11, RZ, RZ, 0x3ffb3333 ;  /* 0x3ffb3333ff0b7424 */ /* 0x000fe400078e00ff */
[----:B------:R-:W-:Y:S01]  /*0120*/  IMAD.MOV.U32 R2, RZ, RZ, 0x1 ;  /* 0x00000001ff027424 */ /* 0x000fe200078e00ff */
[----:B------:R-:W-:-:S04]  /*0130*/  USHF.R.S32.HI UR4, URZ, 0x1, UR5 ;  /* 0x00000001ff047899 */ /* 0x000fc80008011405 */
[----:B------:R-:W-:-:S04]  /*0140*/  ULEA.HI UR4, UR5, UR4, URZ, 0x1 ;  /* 0x0000000405047291 */ /* 0x000fc8000f8f08ff */
[----:B------:R-:W-:Y:S01]  /*0150*/  UIMAD UR4, UR4, -0x5, UR6 ;  /* 0xfffffffb040478a4 */ /* 0x000fe2000f8e0206 */
[----:B0-----:R-:W-:-:S08]  /*0160*/  DFMA R6, R2, -R10, 1 ;  /* 0x3ff000000206742b */ /* 0x001fd0000000080a */
[----:B------:R-:W-:-:S08]  /*0170*/  DFMA R6, R6, R6, R6 ;  /* 0x000000060606722b */ /* 0x000fd00000000006 */
[----:B------:R-:W-:Y:S02]  /*0180*/  DFMA R2, R2, R6, R2 ;  /* 0x000000060202722b */ /* 0x000fe40000000002 */
[----:B------:R-:W0:Y:S06]  /*0190*/  I2F.F64 R6, UR4 ;  /* 0x0000000400067d12 */ /* 0x000e2c0008201c00 */
[----:B------:R-:W-:-:S08]  /*01a0*/  DFMA R8, R2, -R10, 1 ;  /* 0x3ff000000208742b */ /* 0x000fd0000000080a */
[----:B------:R-:W-:Y:S01]  /*01b0*/  DFMA R2, R2, R8, R2 ;  /* 0x000000080202722b */ /* 0x000fe20000000002 */
[----:B0-----:R-:W-:-:S07]  /*01c0*/  FSETP.GEU.AND P1, PT, |R7|, 6.5827683646048100446e-37, PT ;  /* 0x036000000700780b */ /* 0x001fce0003f2e200 */
[----:B------:R-:W-:-:S08]  /*01d0*/  DMUL R8, R6, R2 ;  /* 0x0000000206087228 */ /* 0x000fd00000000000 */
[----:B------:R-:W-:-:S08]  /*01e0*/  DFMA R10, R8, -R10, R6 ;  /* 0x8000000a080a722b */ /* 0x000fd00000000006 */
[----:B------:R-:W-:-:S10]  /*01f0*/  DFMA R2, R2, R10, R8 ;  /* 0x0000000a0202722b */ /* 0x000fd40000000008 */
[----:B------:R-:W-:-:S05]  /*0200*/  FFMA R0, RZ, 1.9624999761581420898, R3 ;  /* 0x3ffb3333ff007823 */ /* 0x000fca0000000003 */
[----:B------:R-:W-:-:S13]  /*0210*/  FSETP.GT.AND P0, PT, |R0|, 1.469367938527859385e-39, PT ;  /* 0x001000000000780b */ /* 0x000fda0003f04200 */
[----:B------:R-:W-:Y:S05]  /*0220*/  @P0 BRA P1, `(.L_x_1) ;  /* 0x0000000000880947 */ /* 0x000fea0000800000 */
[----:B------:R-:W-:Y:S01]  /*0230*/  IMAD.MOV.U32 R8, RZ, RZ, 0x33333333 ;  /* 0x33333333ff087424 */ /* 0x000fe200078e00ff */
[----:B------:R-:W-:Y:S01]  /*0240*/  MOV R0, 0x270 ;  /* 0x0000027000007802 */ /* 0x000fe20000000f00 */
[----:B------:R-:W-:-:S07]  /*0250*/  IMAD.MOV.U32 R9, RZ, RZ, 0x3ffb3333 ;  /* 0x3ffb3333ff097424 */ /* 0x000fce00078e00ff */
[----:B------:R-:W-:Y:S05]  /*0260*/  CALL.REL.NOINC `($__internal_0_$__cuda_sm20_div_rn_f64_full) ;  /* 0x0000000800307944 */ /* 0x000fea0003c00000 */
[----:B------:R-:W-:Y:S02]  /*0270*/  IMAD.MOV.U32 R2, RZ, RZ, R18 ;  /* 0x000000ffff027224 */ /* 0x000fe400078e0012 */
[----:B------:R-:W-:Y:S01]  /*0280*/  IMAD.MOV.U32 R3, RZ, RZ, R19 ;  /* 0x000000ffff037224 */ /* 0x000fe200078e0013 */
[----:B------:R-:W-:Y:S06]  /*0290*/  BRA `(.L_x_1) ;  /* 0x00000000006c7947 */ /* 0x000fec0003800000 */
.L_x_0:
[----:B------:R-:W0:Y:S01]  /*02a0*/  MUFU.RCP64H R3, 2.799999237060546875 ;  /* 0x4006666600037908 */ /* 0x000e220000001800 */
[----:B------:R-:W-:Y:S01]  /*02b0*/  MOV R10, 0x66666666 ;  /* 0x66666666000a7802 */ /* 0x000fe20000000f00 */
[----:B------:R-:W-:Y:S01]  /*02c0*/  IMAD.MOV.U32 R11, RZ, RZ, 0x40066666 ;  /* 0x40066666ff0b7424 */ /* 0x000fe200078e00ff */
[----:B------:R-:W-:Y:S01]  /*02d0*/  UIMAD.WIDE UR4, UR6, 0x66666667, URZ ;  /* 0x66666667060478a5 */ /* 0x000fe2000f8e02ff */
[----:B------:R-:W-:-:S03]  /*02e0*/  IMAD.MOV.U32 R2, RZ, RZ, 0x1 ;  /* 0x00000001ff027424 */ /* 0x000fc600078e00ff */
[----:B------:R-:W-:-:S04]  /*02f0*/  USHF.R.S32.HI UR4, URZ, 0x1, UR5 ;  /* 0x00000001ff047899 */ /* 0x000fc80008011405 */
[----:B------:R-:W-:-:S04]  /*0300*/  ULEA.HI UR4, UR5, UR4, URZ, 0x1 ;  /* 0x0000000405047291 */ /* 0x000fc8000f8f08ff */
[----:B------:R-:W-:Y:S01]  /*0310*/  UIMAD UR4, UR4, 0x5, -UR6 ;  /* 0x00000005040478a4 */ /* 0x000fe2000f8e0a06 */
        /* <DEDUP_REMOVED lines=10> */
[----:B------:R-:W-:-:S05]  /*03c0*/  FFMA R0, RZ, 2.0999999046325683594, R3 ;  /* 0x40066666ff007823 */ /* 0x000fca0000000003 */
[----:B------:R-:W-:-:S13]  /*03d0*/  FSETP.GT.AND P0, PT, |R0|, 1.469367938527859385e-39, PT ;  /* 0x001000000000780b */ /* 0x000fda0003f04200 */
[----:B------:R-:W-:Y:S05]  /*03e0*/  @P0 BRA P1, `(.L_x_1) ;  /* 0x0000000000180947 */ /* 0x000fea0000800000 */
[----:B------:R-:W-:Y:S01]  /*03f0*/  IMAD.MOV.U32 R8, RZ, RZ, 0x66666666 ;  /* 0x66666666ff087424 */ /* 0x000fe200078e00ff */
[----:B------:R-:W-:Y:S01]  /*0400*/  MOV R0, 0x430 ;  /* 0x0000043000007802 */ /* 0x000fe20000000f00 */
[----:B------:R-:W-:-:S07]  /*0410*/  IMAD.MOV.U32 R9, RZ, RZ, 0x40066666 ;  /* 0x40066666ff097424 */ /* 0x000fce00078e00ff */
[----:B------:R-:W-:Y:S05]  /*0420*/  CALL.REL.NOINC `($__internal_0_$__cuda_sm20_div_rn_f64_full) ;  /* 0x0000000400c07944 */ /* 0x000fea0003c00000 */
[----:B------:R-:W-:Y:S02]  /*0430*/  IMAD.MOV.U32 R2, RZ, RZ, R18 ;  /* 0x000000ffff027224 */ /* 0x000fe400078e0012 */
[----:B------:R-:W-:-:S07]  /*0440*/  IMAD.MOV.U32 R3, RZ, RZ, R19 ;  /* 0x000000ffff037224 */ /* 0x000fce00078e0013 */
.L_x_1:
[----:B------:R-:W0:Y:S01]  /*0450*/  LDC.64 R6, c[0x0][0x380] ;  /* 0x0000e000ff067b82 */ /* 0x000e220000000a00 */
[----:B------:R-:W1:Y:S01]  /*0460*/  LDCU UR5, c[0x0][0x388] ;  /* 0x00007100ff0577ac */ /* 0x000e620008000800 */
[----:B------:R-:W2:Y:S01]  /*0470*/  F2F.F32.F64 R13, R2 ;  /* 0x00000002000d7310 */ /* 0x000ea20000301000 */
[----:B------:R-:W-:Y:S02]  /*0480*/  UMOV UR4, URZ ;  /* 0x000000ff00047c82 */ /* 0x000fe40008000000 */
[----:B-1----:R-:W-:-:S04]  /*0490*/  UIMAD.WIDE UR6, UR5, -0x6db6db6d, UR4 ;  /* 0x92492493050678a5 */ /* 0x002fc8000f8e0204 */
[----:B------:R-:W-:Y:S01]  /*04a0*/  USHF.R.U32.HI UR6, URZ, 0x1f, UR7 ;  /* 0x0000001fff067899 */ /* 0x000fe20008011607 */
[----:B0-----:R-:W-:-:S03]  /*04b0*/  IMAD.WIDE R4, R4, 0x18, R6 ;  /* 0x0000001804047825 */ /* 0x001fc600078e0206 */
[----:B------:R-:W-:Y:S02]  /*04c0*/  ULEA.HI.SX32 UR6, UR7, UR6, 0x1e ;  /* 0x0000000607067291 */ /* 0x000fe4000f8ff2ff */
[----:B--2---:R0:W-:Y:S02]  /*04d0*/  STG.E desc[UR10][R4.64+0xc], R13 ;  /* 0x00000c0d04007986 */ /* 0x0041e4000c10190a */
[----:B------:R-:W-:-:S04]  /*04e0*/  UIMAD UR6, UR6, -0x7, UR5 ;  /* 0xfffffff9060678a4 */ /* 0x000fc8000f8e0205 */
[----:B------:R-:W-:-:S09]  /*04f0*/  UISETP.NE.AND UP0, UPT, UR6, URZ, UPT ;  /* 0x000000ff0600728c */ /* 0x000fd2000bf05270 */
[----:B0-----:R-:W-:Y:S05]  /*0500*/  BRA.U UP0, `(.L_x_2) ;  /* 0x0000000100707547 */ /* 0x001fea000b800000 */
[----:B------:R-:W0:Y:S01]  /*0510*/  MUFU.RCP64H R3, 4.5 ;  /* 0x4012000000037908 */ /* 0x000e220000001800 */
[----:B------:R-:W-:Y:S01]  /*0520*/  MOV R8, 0x0 ;  /* 0x0000000000087802 */ /* 0x000fe20000000f00 */
[----:B------:R-:W-:Y:S01]  /*0530*/  IMAD.MOV.U32 R9, RZ, RZ, 0x40120000 ;  /* 0x40120000ff097424 */ /* 0x000fe200078e00ff */
[----:B------:R-:W-:Y:S01]  /*0540*/  USHF.R.S32.HI UR4, URZ, 0x1f, UR5 ;  /* 0x0000001fff047899 */ /* 0x000fe20008011405 */
[----:B------:R-:W-:-:S03]  /*0550*/  IMAD.MOV.U32 R2, RZ, RZ, 0x1 ;  /* 0x00000001ff027424 */ /* 0x000fc600078e00ff */
[----:B------:R-:W-:-:S04]  /*0560*/  ULEA.HI UR4, UR4, UR5, URZ, 0x2 ;  /* 0x0000000504047291 */ /* 0x000fc8000f8f10ff */
[----:B------:R-:W-:-:S04]  /*0570*/  ULOP3.LUT UR4, UR4, 0xfffffffc, URZ, 0xc0, !UPT ;  /* 0xfffffffc04047892 */ /* 0x000fc8000f8ec0ff */
[----:B------:R-:W-:Y:S01]  /*0580*/  UIADD3 UR4, UPT, UPT, -UR4, UR5, URZ ;  /* 0x0000000504047290 */ /* 0x000fe2000fffe1ff */
        /* <DEDUP_REMOVED lines=8> */
[----:B------:R-:W-:-:S08]  /*0610*/  DFMA R10, R8, -4.5, R6 ;  /* 0xc0120000080a782b */ /* 0x000fd00000000006 */
[----:B------:R-:W-:-:S10]  /*0620*/  DFMA R2, R2, R10, R8 ;  /* 0x0000000a0202722b */ /* 0x000fd40000000008 */
[----:B------:R-:W-:-:S05]  /*0630*/  FFMA R0, RZ, 2.28125, R3 ;  /* 0x40120000ff007823 */ /* 0x000fca0000000003 */
[----:B------:R-:W-:-:S13]  /*0640*/  FSETP.GT.AND P0, PT, |R0|, 1.469367938527859385e-39, PT ;  /* 0x001000000000780b */ /* 0x000fda0003f04200 */
[----:B------:R-:W-:Y:S05]  /*0650*/  @P0 BRA P1, `(.L_x_3) ;  /* 0x00000000007c0947 */ /* 0x000fea0000800000 */
[----:B------:R-:W-:Y:S01]  /*0660*/  IMAD.MOV.U32 R8, RZ, RZ, RZ ;  /* 0x000000ffff087224 */ /* 0x000fe200078e00ff */
[----:B------:R-:W-:Y:S01]  /*0670*/  MOV R0, 0x6a0 ;  /* 0x000006a000007802 */ /* 0x000fe20000000f00 */
[----:B------:R-:W-:-:S07]  /*0680*/  IMAD.MOV.U32 R9, RZ, RZ, 0x40120000 ;  /* 0x40120000ff097424 */ /* 0x000fce00078e00ff */
[----:B------:R-:W-:Y:S05]  /*0690*/  CALL.REL.NOINC `($__internal_0_$__cuda_sm20_div_rn_f64_full) ;  /* 0x0000000400247944 */ /* 0x000fea0003c00000 */
[----:B------:R-:W-:Y:S02]  /*06a0*/  IMAD.MOV.U32 R2, RZ, RZ, R18 ;  /* 0x000000ffff027224 */ /* 0x000fe400078e0012 */
[----:B------:R-:W-:Y:S01]  /*06b0*/  IMAD.MOV.U32 R3, RZ, RZ, R19 ;  /* 0x000000ffff037224 */ /* 0x000fe200078e0013 */
[----:B------:R-:W-:Y:S06]  /*06c0*/  BRA `(.L_x_3) ;  /* 0x0000000000607947 */ /* 0x000fec0003800000 */
.L_x_2:
[----:B------:R-:W0:Y:S01]  /*06d0*/  MUFU.RCP64H R3, 2.299999237060546875 ;  /* 0x4002666600037908 */ /* 0x000e220000001800 */
[----:B------:R-:W-:Y:S01]  /*06e0*/  MOV R10, 0x66666666 ;  /* 0x66666666000a7802 */ /* 0x000fe20000000f00 */
[----:B------:R-:W-:Y:S01]  /*06f0*/  IMAD.MOV.U32 R11, RZ, RZ, 0x40026666 ;  /* 0x40026666ff0b7424 */ /* 0x000fe200078e00ff */
[----:B------:R-:W-:Y:S01]  /*0700*/  UIADD3 UR4, UPT, UPT, -UR8, URZ, URZ ;  /* 0x000000ff08047290 */ /* 0x000fe2000fffe1ff */
[----:B------:R-:W-:-:S06]  /*0710*/  IMAD.MOV.U32 R2, RZ, RZ, 0x1 ;  /* 0x00000001ff027424 */ /* 0x000fcc00078e00ff */
        /* <DEDUP_REMOVED lines=10> */
[----:B------:R-:W-:-:S05]  /*07c0*/  FFMA R0, RZ, 2.0374999046325683594, R3 ;  /* 0x40026666ff007823 */ /* 0x000fca0000000003 */
        /* <DEDUP_REMOVED lines=8> */
.L_x_3:
[----:B------:R-:W0:Y:S01]  /*0850*/  LDC R0, c[0x0][0x388] ;  /* 0x0000e200ff007b82 */ /* 0x000e220000000800 */
[----:B------:R-:W1:Y:S02]  /*0860*/  F2F.F32.F64 R15, R2 ;  /* 0x00000002000f7310 */ /* 0x000e640000301000 */
[----:B-1----:R1:W-:Y:S01]  /*0870*/  STG.E desc[UR10][R4.64+0x10], R15 ;  /* 0x0000100f04007986 */ /* 0x0023e2000c10190a */
[----:B0-----:R-:W-:-:S04]  /*0880*/  LOP3.LUT R0, R0, 0x1, RZ, 0xc0, !PT ;  /* 0x0000000100007812 */ /* 0x001fc800078ec0ff */
[----:B------:R-:W-:-:S13]  /*0890*/  ISETP.NE.U32.AND P0, PT, R0, 0x1, PT ;  /* 0x000000010000780c */ /* 0x000fda0003f05070 */
[----:B------:R-:W0:Y:S01]  /*08a0*/  @P0 I2F.F64 R6, UR8 ;  /* 0x0000000800060d12 */ /* 0x000e220008201c00 */
[----:B------:R-:W-:Y:S01]  /*08b0*/  @P0 MOV R8, 0x9999999a ;  /* 0x9999999a00080802 */ /* 0x000fe20000000f00 */
[----:B------:R-:W-:-:S06]  /*08c0*/  @P0 IMAD.MOV.U32 R9, RZ, RZ, 0x3ff99999 ;  /* 0x3ff99999ff090424 */ /* 0x000fcc00078e00ff */
[----:B0-----:R-:W-:Y:S01]  /*08d0*/  @P0 DMUL R2, R6, R8 ;  /* 0x0000000806020228 */ /* 0x001fe20000000000 */
[----:B-1----:R-:W-:Y:S10]  /*08e0*/  @P0 BRA `(.L_x_4) ;  /* 0x0000000000600947 */ /* 0x002ff40003800000 */
[----:B------:R-:W0:Y:S01]  /*08f0*/  MUFU.RCP64H R3, 1.1999998092651367188 ;  /* 0x3ff3333300037908 */ /* 0x000e220000001800 */
[----:B------:R-:W-:Y:S01]  /*0900*/  IMAD.MOV.U32 R10, RZ, RZ, 0x33333333 ;  /* 0x33333333ff0a7424 */ /* 0x000fe200078e00ff */
[----:B------:R-:W-:Y:S01]  /*0910*/  UIADD3 UR4, UPT, UPT, -UR6, URZ, URZ ;  /* 0x000000ff06047290 */ /* 0x000fe2000fffe1ff */
[----:B------:R-:W-:Y:S02]  /*0920*/  IMAD.MOV.U32 R11, RZ, RZ, 0x3ff33333 ;  /* 0x3ff33333ff0b7424 */ /* 0x000fe400078e00ff */
        /* <DEDUP_REMOVED lines=11> */
[----:B------:R-:W-:-:S05]  /*09e0*/  FFMA R0, RZ, 1.8999999761581420898, R3 ;  /* 0x3ff33333ff007823 */ /* 0x000fca0000000003 */
[----:B------:R-:W-:-:S13]  /*09f0*/  FSETP.GT.AND P0, PT, |R0|, 1.469367938527859385e-39, PT ;  /* 0x001000000000780b */ /* 0x000fda0003f04200 */
[----:B------:R-:W-:Y:S05]  /*0a00*/  @P0 BRA P1, `(.L_x_4) ;  /* 0x0000000000180947 */ /* 0x000fea0000800000 */
[----:B------:R-:W-:Y:S01]  /*0a10*/  IMAD.MOV.U32 R8, RZ, RZ, 0x33333333 ;  /* 0x33333333ff087424 */ /* 0x000fe200078e00ff */
[----:B------:R-:W-:Y:S01]  /*0a20*/  MOV R0, 0xa50 ;  /* 0x00000a5000007802 */ /* 0x000fe20000000f00 */
[----:B------:R-:W-:-:S07]  /*0a30*/  IMAD.MOV.U32 R9, RZ, RZ, 0x3ff33333 ;  /* 0x3ff33333ff097424 */ /* 0x000fce00078e00ff */
[----:B------:R-:W-:Y:S05]  /*0a40*/  CALL.REL.NOINC `($__internal_0_$__cuda_sm20_div_rn_f64_full) ;  /* 0x0000000000387944 */ /* 0x000fea0003c00000 */
[----:B------:R-:W-:Y:S01]  /*0a50*/  MOV R2, R18 ;  /* 0x0000001200027202 */ /* 0x000fe20000000f00 */
[----:B------:R-:W-:-:S07]  /*0a60*/  IMAD.MOV.U32 R3, RZ, RZ, R19 ;  /* 0x000000ffff037224 */ /* 0x000fce00078e0013 */
.L_x_4:
[----:B------:R-:W2:Y:S04]  /*0a70*/  LDG.E R0, desc[UR10][R4.64] ;  /* 0x0000000a04007981 */ /* 0x000ea8000c1e1900 */
[----:B------:R-:W3:Y:S04]  /*0a80*/  LDG.E R6, desc[UR10][R4.64+0x4] ;  /* 0x0000040a04067981 */ /* 0x000ee8000c1e1900 */
[----:B------:R-:W4:Y:S01]  /*0a90*/  LDG.E R8, desc[UR10][R4.64+0x8] ;  /* 0x0000080a04087981 */ /* 0x000f22000c1e1900 */
[----:B------:R-:W0:Y:S03]  /*0aa0*/  F2F.F32.F64 R3, R2 ;  /* 0x0000000200037310 */ /* 0x000e260000301000 */
[----:B0-----:R-:W-:Y:S01]  /*0ab0*/  STG.E desc[UR10][R4.64+0x14], R3 ;  /* 0x0000140304007986 */ /* 0x001fe2000c10190a */
[----:B--2---:R-:W-:Y:S01]  /*0ac0*/  FADD R13, R13, R0 ;  /* 0x000000000d0d7221 */ /* 0x004fe20000000000 */
[----:B---3--:R-:W-:-:S04]  /*0ad0*/  FADD R15, R15, R6 ;  /* 0x000000060f0f7221 */ /* 0x008fc80000000000 */
[----:B------:R-:W-:Y:S01]  /*0ae0*/  STG.E desc[UR10][R4.64], R13 ;  /* 0x0000000d04007986 */ /* 0x000fe2000c10190a */
[----:B----4-:R-:W-:-:S03]  /*0af0*/  FADD R7, R3, R8 ;  /* 0x0000000803077221 */ /* 0x010fc60000000000 */
[----:B------:R-:W-:Y:S04]  /*0b00*/  STG.E desc[UR10][R4.64+0x4], R15 ;  /* 0x0000040f04007986 */ /* 0x000fe8000c10190a */
[----:B------:R-:W-:Y:S01]  /*0b10*/  STG.E desc[UR10][R4.64+0x8], R7 ;  /* 0x0000080704007986 */ /* 0x000fe2000c10190a */
[----:B------:R-:W-:Y:S05]  /*0b20*/  EXIT ;  /* 0x000000000000794d */ /* 0x000fea0003800000 */
        .weak           $__internal_0_$__cuda_sm20_div_rn_f64_full
        .type           $__internal_0_$__cuda_sm20_div_rn_f64_full,@function
        .size           $__internal_0_$__cuda_sm20_div_rn_f64_full,(.L_x_11 - $__internal_0_$__cuda_sm20_div_rn_f64_full)
$__internal_0_$__cuda_sm20_div_rn_f64_full:
[C---:B------:R-:W-:Y:S01]  /*0b30*/  FSETP.GEU.AND P0, PT, |R9|.reuse, 1.469367938527859385e-39, PT ;  /* 0x001000000900780b */ /* 0x040fe20003f0e200 */
[----:B------:R-:W-:Y:S01]  /*0b40*/  IMAD.MOV.U32 R16, RZ, RZ, 0x1 ;  /* 0x00000001ff107424 */ /* 0x000fe200078e00ff */
[C---:B------:R-:W-:Y:S01]  /*0b50*/  LOP3.LUT R10, R9.reuse, 0x800fffff, RZ, 0xc0, !PT ;  /* 0x800fffff090a7812 */ /* 0x040fe200078ec0ff */
[----:B------:R-:W-:Y:S01]  /*0b60*/  IMAD.MOV.U32 R12, RZ, RZ, 0x1ca00000 ;  /* 0x1ca00000ff0c7424 */ /* 0x000fe200078e00ff */
[----:B------:R-:W-:Y:S02]  /*0b70*/  LOP3.LUT R21, R9, 0x7ff00000, RZ, 0xc0, !PT ;  /* 0x7ff0000009157812 */ /* 0x000fe400078ec0ff */
[----:B------:R-:W-:Y:S01]  /*0b80*/  LOP3.LUT R11, R10, 0x3ff00000, RZ, 0xfc, !PT ;  /* 0x3ff000000a0b7812 */ /* 0x000fe200078efcff */
[----:B------:R-:W-:Y:S01]  /*0b90*/  IMAD.MOV.U32 R10, RZ, RZ, R8 ;  /* 0x000000ffff0a7224 */ /* 0x000fe200078e0008 */
[----:B------:R-:W-:-:S04]  /*0ba0*/  LOP3.LUT R14, R7, 0x7ff00000, RZ, 0xc0, !PT ;  /* 0x7ff00000070e7812 */ /* 0x000fc800078ec0ff */
[----:B------:R-:W-:Y:S01]  /*0bb0*/  ISETP.GE.U32.AND P1, PT, R14, R21, PT ;  /* 0x000000150e00720c */ /* 0x000fe20003f26070 */
[----:B------:R-:W-:Y:S01]  /*0bc0*/  @!P0 DMUL R10, R8, 8.98846567431157953865e+307 ;  /* 0x7fe00000080a8828 */ /* 0x000fe20000000000 */
[----:B------:R-:W-:-:S05]  /*0bd0*/  IMAD.MOV.U32 R22, RZ, RZ, R14 ;  /* 0x000000ffff167224 */ /* 0x000fca00078e000e */
[----:B------:R-:W0:Y:S02]  /*0be0*/  MUFU.RCP64H R17, R11 ;  /* 0x0000000b00117308 */ /* 0x000e240000001800 */
[----:B0-----:R-:W-:-:S08]  /*0bf0*/  DFMA R2, R16, -R10, 1 ;  /* 0x3ff000001002742b */ /* 0x001fd0000000080a */
[----:B------:R-:W-:-:S08]  /*0c00*/  DFMA R2, R2, R2, R2 ;  /* 0x000000020202722b */ /* 0x000fd00000000002 */
[----:B------:R-:W-:Y:S01]  /*0c10*/  DFMA R16, R16, R2, R16 ;  /* 0x000000021010722b */ /* 0x000fe20000000010 */
[----:B------:R-:W-:Y:S01]  /*0c20*/  SEL R3, R12, 0x63400000, !P1 ;  /* 0x634000000c037807 */ /* 0x000fe20004800000 */
[----:B------:R-:W-:Y:S01]  /*0c30*/  IMAD.MOV.U32 R2, RZ, RZ, R6 ;  /* 0x000000ffff027224 */ /* 0x000fe200078e0006 */
[----:B------:R-:W-:Y:S02]  /*0c40*/  FSETP.GEU.AND P1, PT, |R7|, 1.469367938527859385e-39, PT ;  /* 0x001000000700780b */ /* 0x000fe40003f2e200 */
[----:B------:R-:W-:-:S03]  /*0c50*/  LOP3.LUT R3, R3, 0x800fffff, R7, 0xf8, !PT ;  /* 0x800fffff03037812 */ /* 0x000fc600078ef807 */
[----:B------:R-:W-:-:S08]  /*0c60*/  DFMA R18, R16, -R10, 1 ;  /* 0x3ff000001012742b */ /* 0x000fd0000000080a */
[----:B------:R-:W-:Y:S01]  /*0c70*/  DFMA R16, R16, R18, R16 ;  /* 0x000000121010722b */ /* 0x000fe20000000010 */
[----:B------:R-:W-:Y:S10]  /*0c80*/  @P1 BRA `(.L_x_5) ;  /* 0x0000000000201947 */ /* 0x000ff40003800000 */
[----:B------:R-:W-:Y:S02]  /*0c90*/  LOP3.LUT R19, R9, 0x7ff00000, RZ, 0xc0, !PT ;  /* 0x7ff0000009137812 */ /* 0x000fe400078ec0ff */
[----:B------:R-:W-:Y:S02]  /*0ca0*/  MOV R18, RZ ;  /* 0x000000ff00127202 */ /* 0x000fe40000000f00 */
[----:B------:R-:W-:-:S04]  /*0cb0*/  ISETP.GE.U32.AND P1, PT, R14, R19, PT ;  /* 0x000000130e00720c */ /* 0x000fc80003f26070 */
[----:B------:R-:W-:-:S04]  /*0cc0*/  SEL R19, R12, 0x63400000, !P1 ;  /* 0x634000000c137807 */ /* 0x000fc80004800000 */
[----:B------:R-:W-:-:S04]  /*0cd0*/  LOP3.LUT R19, R19, 0x80000000, R7, 0xf8, !PT ;  /* 0x8000000013137812 */ /* 0x000fc800078ef807 */
[----:B------:R-:W-:-:S06]  /*0ce0*/  LOP3.LUT R19, R19, 0x100000, RZ, 0xfc, !PT ;  /* 0x0010000013137812 */ /* 0x000fcc00078efcff */
[----:B------:R-:W-:-:S10]  /*0cf0*/  DFMA R2, R2, 2, -R18 ;  /* 0x400000000202782b */ /* 0x000fd40000000812 */
[----:B------:R-:W-:-:S07]  /*0d00*/  LOP3.LUT R22, R3, 0x7ff00000, RZ, 0xc0, !PT ;  /* 0x7ff0000003167812 */ /* 0x000fce00078ec0ff */
.L_x_5:
[----:B------:R-:W-:Y:S01]  /*0d10*/  IMAD.MOV.U32 R23, RZ, RZ, R21 ;  /* 0x000000ffff177224 */ /* 0x000fe200078e0015 */
[----:B------:R-:W-:Y:S01]  /*0d20*/  @!P0 LOP3.LUT R23, R11, 0x7ff00000, RZ, 0xc0, !PT ;  /* 0x7ff000000b178812 */ /* 0x000fe200078ec0ff */
[----:B------:R-:W-:Y:S01]  /*0d30*/  VIADD R24, R22, 0xffffffff ;  /* 0xffffffff16187836 */ /* 0x000fe20000000000 */
[----:B------:R-:W-:-:S03]  /*0d40*/  DMUL R18, R16, R2 ;  /* 0x0000000210127228 */ /* 0x000fc60000000000 */
[----:B------:R-:W-:Y:S01]  /*0d50*/  VIADD R25, R23, 0xffffffff ;  /* 0xffffffff17197836 */ /* 0x000fe20000000000 */
[----:B------:R-:W-:-:S04]  /*0d60*/  ISETP.GT.U32.AND P0, PT, R24, 0x7feffffe, PT ;  /* 0x7feffffe1800780c */ /* 0x000fc80003f04070 */
[----:B------:R-:W-:Y:S01]  /*0d70*/  ISETP.GT.U32.OR P0, PT, R25, 0x7feffffe, P0 ;  /* 0x7feffffe1900780c */ /* 0x000fe20000704470 */
[----:B------:R-:W-:-:S08]  /*0d80*/  DFMA R20, R18, -R10, R2 ;  /* 0x8000000a1214722b */ /* 0x000fd00000000002 */
[----:B------:R-:W-:-:S04]  /*0d90*/  DFMA R16, R16, R20, R18 ;  /* 0x000000141010722b */ /* 0x000fc80000000012 */
[----:B------:R-:W-:Y:S07]  /*0da0*/  @P0 BRA `(.L_x_6) ;  /* 0x00000000006c0947 */ /* 0x000fee0003800000 */
[----:B------:R-:W-:Y:S01]  /*0db0*/  LOP3.LUT R7, R9, 0x7ff00000, RZ, 0xc0, !PT ;  /* 0x7ff0000009077812 */ /* 0x000fe200078ec0ff */
[----:B------:R-:W-:-:S03]  /*0dc0*/  IMAD.MOV.U32 R20, RZ, RZ, RZ ;  /* 0x000000ffff147224 */ /* 0x000fc600078e00ff */
[CC--:B------:R-:W-:Y:S02]  /*0dd0*/  VIADDMNMX R6, R14.reuse, -R7.reuse, 0xb9600000, !PT ;  /* 0xb96000000e067446 */ /* 0x0c0fe40007800907 */
[----:B------:R-:W-:Y:S02]  /*0de0*/  ISETP.GE.U32.AND P0, PT, R14, R7, PT ;  /* 0x000000070e00720c */ /* 0x000fe40003f06070 */
[----:B------:R-:W-:Y:S02]  /*0df0*/  VIMNMX R6, PT, PT, R6, 0x46a00000, PT ;  /* 0x46a0000006067848 */ /* 0x000fe40003fe0100 */
[----:B------:R-:W-:-:S05]  /*0e00*/  SEL R7, R12, 0x63400000, !P0 ;  /* 0x634000000c077807 */ /* 0x000fca0004000000 */
[----:B------:R-:W-:-:S04]  /*0e10*/  IMAD.IADD R6, R6, 0x1, -R7 ;  /* 0x0000000106067824 */ /* 0x000fc800078e0a07 */
[----:B------:R-:W-:-:S06]  /*0e20*/  VIADD R21, R6, 0x7fe00000 ;  /* 0x7fe0000006157836 */ /* 0x000fcc0000000000 */
[----:B------:R-:W-:-:S10]  /*0e30*/  DMUL R18, R16, R20 ;  /* 0x0000001410127228 */ /* 0x000fd40000000000 */
[----:B------:R-:W-:-:S13]  /*0e40*/  FSETP.GTU.AND P0, PT, |R19|, 1.469367938527859385e-39, PT ;  /* 0x001000001300780b */ /* 0x000fda0003f0c200 */
[----:B------:R-:W-:Y:S05]  /*0e50*/  @P0 BRA `(.L_x_7) ;  /* 0x0000000000940947 */ /* 0x000fea0003800000 */
[----:B------:R-:W-:Y:S01]  /*0e60*/  DFMA R2, R16, -R10, R2 ;  /* 0x8000000a1002722b */ /* 0x000fe20000000002 */
[----:B------:R-:W-:-:S09]  /*0e70*/  MOV R20, RZ ;  /* 0x000000ff00147202 */ /* 0x000fd20000000f00 */
[C---:B------:R-:W-:Y:S02]  /*0e80*/  FSETP.NEU.AND P0, PT, R3.reuse, RZ, PT ;  /* 0x000000ff0300720b */ /* 0x040fe40003f0d000 */
[----:B------:R-:W-:-:S04]  /*0e90*/  LOP3.LUT R9, R3, 0x80000000, R9, 0x48, !PT ;  /* 0x8000000003097812 */ /* 0x000fc800078e4809 */
[----:B------:R-:W-:-:S07]  /*0ea0*/  LOP3.LUT R21, R9, R21, RZ, 0xfc, !PT ;  /* 0x0000001509157212 */ /* 0x000fce00078efcff */
[----:B------:R-:W-:Y:S05]  /*0eb0*/  @!P0 BRA `(.L_x_7) ;  /* 0x00000000007c8947 */ /* 0x000fea0003800000 */
[----:B------:R-:W-:Y:S02]  /*0ec0*/  IMAD.MOV R3, RZ, RZ, -R6 ;  /* 0x000000ffff037224 */ /* 0x000fe400078e0a06 */
[----:B------:R-:W-:-:S06]  /*0ed0*/  IMAD.MOV.U32 R2, RZ, RZ, RZ ;  /* 0x000000ffff027224 */ /* 0x000fcc00078e00ff */
[----:B------:R-:W-:Y:S02]  /*0ee0*/  DFMA R2, R18, -R2, R16 ;  /* 0x800000021202722b */ /* 0x000fe40000000010 */
[----:B------:R-:W-:-:S04]  /*0ef0*/  DMUL.RP R16, R16, R20 ;  /* 0x0000001410107228 */ /* 0x000fc80000008000 */
[----:B------:R-:W-:-:S04]  /*0f00*/  IADD3 R2, PT, PT, -R6, -0x43300000, RZ ;  /* 0xbcd0000006027810 */ /* 0x000fc80007ffe1ff */
[----:B------:R-:W-:Y:S02]  /*0f10*/  FSETP.NEU.AND P0, PT, |R3|, R2, PT ;  /* 0x000000020300720b */ /* 0x000fe40003f0d200 */
[----:B------:R-:W-:Y:S02]  /*0f20*/  LOP3.LUT R9, R17, R9, RZ, 0x3c, !PT ;  /* 0x0000000911097212 */ /* 0x000fe400078e3cff */
[----:B------:R-:W-:Y:S02]  /*0f30*/  FSEL R18, R16, R18, !P0 ;  /* 0x0000001210127208 */ /* 0x000fe40004000000 */
[----:B------:R-:W-:Y:S01]  /*0f40*/  FSEL R19, R9, R19, !P0 ;  /* 0x0000001309137208 */ /* 0x000fe20004000000 */
[----:B------:R-:W-:Y:S06]  /*0f50*/  BRA `(.L_x_7) ;  /* 0x0000000000547947 */ /* 0x000fec0003800000 */
.L_x_6:
[----:B------:R-:W-:-:S14]  /*0f60*/  DSETP.NAN.AND P0, PT, R6, R6, PT ;  /* 0x000000060600722a */ /* 0x000fdc0003f08000 */
[----:B------:R-:W-:Y:S05]  /*0f70*/  @P0 BRA `(.L_x_8) ;  /* 0x0000000000440947 */ /* 0x000fea0003800000 */
[----:B------:R-:W-:-:S14]  /*0f80*/  DSETP.NAN.AND P0, PT, R8, R8, PT ;  /* 0x000000080800722a */ /* 0x000fdc0003f08000 */
[----:B------:R-:W-:Y:S05]  /*0f90*/  @P0 BRA `(.L_x_9) ;  /* 0x0000000000300947 */ /* 0x000fea0003800000 */
[----:B------:R-:W-:Y:S01]  /*0fa0*/  ISETP.NE.AND P0, PT, R22, R23, PT ;  /* 0x000000171600720c */ /* 0x000fe20003f05270 */
[----:B------:R-:W-:Y:S02]  /*0fb0*/  IMAD.MOV.U32 R18, RZ, RZ, 0x0 ;  /* 0x00000000ff127424 */ /* 0x000fe400078e00ff */
[----:B------:R-:W-:-:S10]  /*0fc0*/  IMAD.MOV.U32 R19, RZ, RZ, -0x80000 ;  /* 0xfff80000ff137424 */ /* 0x000fd400078e00ff */
[----:B------:R-:W-:Y:S05]  /*0fd0*/  @!P0 BRA `(.L_x_7) ;  /* 0x0000000000348947 */ /* 0x000fea0003800000 */
[----:B------:R-:W-:Y:S02]  /*0fe0*/  ISETP.NE.AND P0, PT, R22, 0x7ff00000, PT ;  /* 0x7ff000001600780c */ /* 0x000fe40003f05270 */
[----:B------:R-:W-:Y:S02]  /*0ff0*/  LOP3.LUT R19, R7, 0x80000000, R9, 0x48, !PT ;  /* 0x8000000007137812 */ /* 0x000fe400078e4809 */
[----:B------:R-:W-:-:S13]  /*1000*/  ISETP.EQ.OR P0, PT, R23, RZ, !P0 ;  /* 0x000000ff1700720c */ /* 0x000fda0004702670 */
[----:B------:R-:W-:Y:S01]  /*1010*/  @P0 LOP3.LUT R2, R19, 0x7ff00000, RZ, 0xfc, !PT ;  /* 0x7ff0000013020812 */ /* 0x000fe200078efcff */
[----:B------:R-:W-:Y:S02]  /*1020*/  @!P0 IMAD.MOV.U32 R18, RZ, RZ, RZ ;  /* 0x000000ffff128224 */ /* 0x000fe400078e00ff */
[----:B------:R-:W-:Y:S01]  /*1030*/  @P0 IMAD.MOV.U32 R18, RZ, RZ, RZ ;  /* 0x000000ffff120224 */ /* 0x000fe200078e00ff */
[----:B------:R-:W-:Y:S01]  /*1040*/  @P0 MOV R19, R2 ;  /* 0x0000000200130202 */ /* 0x000fe20000000f00 */
[----:B------:R-:W-:Y:S06]  /*1050*/  BRA `(.L_x_7) ;  /* 0x0000000000147947 */ /* 0x000fec0003800000 */
.L_x_9:
[----:B------:R-:W-:Y:S01]  /*1060*/  LOP3.LUT R19, R9, 0x80000, RZ, 0xfc, !PT ;  /* 0x0008000009137812 */ /* 0x000fe200078efcff */
[----:B------:R-:W-:Y:S01]  /*1070*/  IMAD.MOV.U32 R18, RZ, RZ, R8 ;  /* 0x000000ffff127224 */ /* 0x000fe200078e0008 */
[----:B------:R-:W-:Y:S06]  /*1080*/  BRA `(.L_x_7) ;  /* 0x0000000000087947 */ /* 0x000fec0003800000 */
.L_x_8:
[----:B------:R-:W-:Y:S01]  /*1090*/  LOP3.LUT R19, R7, 0x80000, RZ, 0xfc, !PT ;  /* 0x0008000007137812 */ /* 0x000fe200078efcff */
[----:B------:R-:W-:-:S07]  /*10a0*/  IMAD.MOV.U32 R18, RZ, RZ, R6 ;  /* 0x000000ffff127224 */ /* 0x000fce00078e0006 */
.L_x_7:
[----:B------:R-:W-:Y:S02]  /*10b0*/  IMAD.MOV.U32 R2, RZ, RZ, R0 ;  /* 0x000000ffff027224 */ /* 0x000fe400078e0000 */
[----:B------:R-:W-:-:S04]  /*10c0*/  IMAD.MOV.U32 R3, RZ, RZ, 0x0 ;  /* 0x00000000ff037424 */ /* 0x000fc800078e00ff */
[----:B------:R-:W-:Y:S05]  /*10d0*/  RET.REL.NODEC R2 `(_Z8timeStepP8Particlei) ;  /* 0xffffffec02c87950 */ /* 0x000fea0003c3ffff */
.L_x_10:
[----:B------:R-:W-:-:S00]  /*10e0*/  BRA `(.L_x_10) ;  /* 0xfffffffc00fc7947 */ /* 0x000fc0000383ffff */
[----:B------:R-:W-:-:S00]  /*10f0*/  NOP ;  /* 0x0000000000007918 */ /* 0x000fc00000000000 */
        /* <DEDUP_REMOVED lines=8> */
.L_x_11:


//--------------------- .nv.shared.reserved.0     --------------------------
	.section	.nv.shared.reserved.0,"aw",@nobits
	.weak		__nv_reservedSMEM_offset_0_alias
	.size		__nv_reservedSMEM_offset_0_alias, 0, 64
	.other		__nv_reservedSMEM_offset_0_alias,@"STO_CUDA_RESERVED_SHARED STV_DEFAULT"
__nv_reservedSMEM_offset_0_alias:
	.zero		0
	.zero		64


//--------------------- .nv.constant0._Z8timeStepP8Particlei --------------------------
	.section	.nv.constant0._Z8timeStepP8Particlei,"a",@progbits
	.sectionflags	@""
	.align	4
.nv.constant0._Z8timeStepP8Particlei:
	.zero		908


//--------------------- SYMBOLS --------------------------

	.type		.nv.reservedSmem.offset0,@object
	.size		.nv.reservedSmem.offset0,0x4
